//
// Generated by NVIDIA NVVM Compiler
//
// Compiler Build ID: CL-36424714
// Cuda compilation tools, release 13.0, V13.0.88
// Based on NVVM 20.0.0
//

.version 9.0
.target sm_100
.address_size 64

	// .globl	_ZN3cub18CUB_300001_SM_10006detail11EmptyKernelIvEEvv
.global .align 4 .u32 empty_sentinel = -1;
.global .align 1 .b8 _ZN41_INTERNAL_777a42a3_4_k_cu_a78817e4_1922824cuda3std3__45__cpo5beginE[1];
.global .align 1 .b8 _ZN41_INTERNAL_777a42a3_4_k_cu_a78817e4_1922824cuda3std3__45__cpo3endE[1];
.global .align 1 .b8 _ZN41_INTERNAL_777a42a3_4_k_cu_a78817e4_1922824cuda3std3__45__cpo6cbeginE[1];
.global .align 1 .b8 _ZN41_INTERNAL_777a42a3_4_k_cu_a78817e4_1922824cuda3std3__45__cpo4cendE[1];
.global .align 1 .b8 _ZN41_INTERNAL_777a42a3_4_k_cu_a78817e4_1922824cuda3std3__45__cpo6rbeginE[1];
.global .align 1 .b8 _ZN41_INTERNAL_777a42a3_4_k_cu_a78817e4_1922824cuda3std3__45__cpo4rendE[1];
.global .align 1 .b8 _ZN41_INTERNAL_777a42a3_4_k_cu_a78817e4_1922824cuda3std3__45__cpo7crbeginE[1];
.global .align 1 .b8 _ZN41_INTERNAL_777a42a3_4_k_cu_a78817e4_1922824cuda3std3__45__cpo5crendE[1];
.global .align 1 .b8 _ZN41_INTERNAL_777a42a3_4_k_cu_a78817e4_1922824cuda3std3__443_GLOBAL__N__777a42a3_4_k_cu_a78817e4_1922826ignoreE[1];
.global .align 1 .b8 _ZN41_INTERNAL_777a42a3_4_k_cu_a78817e4_1922824cuda3std3__419piecewise_constructE[1];
.global .align 1 .b8 _ZN41_INTERNAL_777a42a3_4_k_cu_a78817e4_1922824cuda3std3__48in_placeE[1];
.global .align 1 .b8 _ZN41_INTERNAL_777a42a3_4_k_cu_a78817e4_1922824cuda3std3__420unreachable_sentinelE[1];
.global .align 1 .b8 _ZN41_INTERNAL_777a42a3_4_k_cu_a78817e4_1922824cuda3std3__47nulloptE[1];
.global .align 1 .b8 _ZN41_INTERNAL_777a42a3_4_k_cu_a78817e4_1922824cuda3std3__48unexpectE[1];
.global .align 1 .b8 _ZN41_INTERNAL_777a42a3_4_k_cu_a78817e4_1922824cuda3std6ranges3__45__cpo4swapE[1];
.global .align 1 .b8 _ZN41_INTERNAL_777a42a3_4_k_cu_a78817e4_1922824cuda3std6ranges3__45__cpo9iter_moveE[1];
.global .align 1 .b8 _ZN41_INTERNAL_777a42a3_4_k_cu_a78817e4_1922824cuda3std6ranges3__45__cpo5beginE[1];
.global .align 1 .b8 _ZN41_INTERNAL_777a42a3_4_k_cu_a78817e4_1922824cuda3std6ranges3__45__cpo3endE[1];
.global .align 1 .b8 _ZN41_INTERNAL_777a42a3_4_k_cu_a78817e4_1922824cuda3std6ranges3__45__cpo6cbeginE[1];
.global .align 1 .b8 _ZN41_INTERNAL_777a42a3_4_k_cu_a78817e4_1922824cuda3std6ranges3__45__cpo4cendE[1];
.global .align 1 .b8 _ZN41_INTERNAL_777a42a3_4_k_cu_a78817e4_1922824cuda3std6ranges3__45__cpo7advanceE[1];
.global .align 1 .b8 _ZN41_INTERNAL_777a42a3_4_k_cu_a78817e4_1922824cuda3std6ranges3__45__cpo9iter_swapE[1];
.global .align 1 .b8 _ZN41_INTERNAL_777a42a3_4_k_cu_a78817e4_1922824cuda3std6ranges3__45__cpo4nextE[1];
.global .align 1 .b8 _ZN41_INTERNAL_777a42a3_4_k_cu_a78817e4_1922824cuda3std6ranges3__45__cpo4prevE[1];
.global .align 1 .b8 _ZN41_INTERNAL_777a42a3_4_k_cu_a78817e4_1922824cuda3std6ranges3__45__cpo4dataE[1];
.global .align 1 .b8 _ZN41_INTERNAL_777a42a3_4_k_cu_a78817e4_1922824cuda3std6ranges3__45__cpo5cdataE[1];
.global .align 1 .b8 _ZN41_INTERNAL_777a42a3_4_k_cu_a78817e4_1922824cuda3std6ranges3__45__cpo4sizeE[1];
.global .align 1 .b8 _ZN41_INTERNAL_777a42a3_4_k_cu_a78817e4_1922824cuda3std6ranges3__45__cpo5ssizeE[1];
.global .align 1 .b8 _ZN41_INTERNAL_777a42a3_4_k_cu_a78817e4_1922824cuda3std6ranges3__45__cpo8distanceE[1];
.global .align 1 .b8 _ZN41_INTERNAL_777a42a3_4_k_cu_a78817e4_1922826thrust24THRUST_300001_SM_1000_NS8cuda_cub3parE[1];
.global .align 1 .b8 _ZN41_INTERNAL_777a42a3_4_k_cu_a78817e4_1922826thrust24THRUST_300001_SM_1000_NS8cuda_cub10par_nosyncE[1];
.global .align 1 .b8 _ZN41_INTERNAL_777a42a3_4_k_cu_a78817e4_1922826thrust24THRUST_300001_SM_1000_NS6system6detail10sequential3seqE[1];
.global .align 1 .b8 _ZN41_INTERNAL_777a42a3_4_k_cu_a78817e4_1922826thrust24THRUST_300001_SM_1000_NS12placeholders2_1E[1];
.global .align 1 .b8 _ZN41_INTERNAL_777a42a3_4_k_cu_a78817e4_1922826thrust24THRUST_300001_SM_1000_NS12placeholders2_2E[1];
.global .align 1 .b8 _ZN41_INTERNAL_777a42a3_4_k_cu_a78817e4_1922826thrust24THRUST_300001_SM_1000_NS12placeholders2_3E[1];
.global .align 1 .b8 _ZN41_INTERNAL_777a42a3_4_k_cu_a78817e4_1922826thrust24THRUST_300001_SM_1000_NS12placeholders2_4E[1];
.global .align 1 .b8 _ZN41_INTERNAL_777a42a3_4_k_cu_a78817e4_1922826thrust24THRUST_300001_SM_1000_NS12placeholders2_5E[1];
.global .align 1 .b8 _ZN41_INTERNAL_777a42a3_4_k_cu_a78817e4_1922826thrust24THRUST_300001_SM_1000_NS12placeholders2_6E[1];
.global .align 1 .b8 _ZN41_INTERNAL_777a42a3_4_k_cu_a78817e4_1922826thrust24THRUST_300001_SM_1000_NS12placeholders2_7E[1];
.global .align 1 .b8 _ZN41_INTERNAL_777a42a3_4_k_cu_a78817e4_1922826thrust24THRUST_300001_SM_1000_NS12placeholders2_8E[1];
.global .align 1 .b8 _ZN41_INTERNAL_777a42a3_4_k_cu_a78817e4_1922826thrust24THRUST_300001_SM_1000_NS12placeholders2_9E[1];
.global .align 1 .b8 _ZN41_INTERNAL_777a42a3_4_k_cu_a78817e4_1922826thrust24THRUST_300001_SM_1000_NS12placeholders3_10E[1];
.global .align 1 .b8 _ZN41_INTERNAL_777a42a3_4_k_cu_a78817e4_1922826thrust24THRUST_300001_SM_1000_NS3seqE[1];

.visible .entry _ZN3cub18CUB_300001_SM_10006detail11EmptyKernelIvEEvv()
{


	ret;

}


// ===== COMPILED SASS (sm_100) =====

	.target	sm_100

	.elftype	@"ET_EXEC"


//--------------------- .note.nv.tkinfo           --------------------------
	.section	.note.nv.tkinfo,"",@"SHT_NOTE"
	.sectionflags	@"SHF_NOTE_NV_TKINFO"
	.tkinfo
        /*0018*/ 	.word	0x00000002
        /*0030*/ 	.string	""
        /*0030*/ 	.string	"ptxas"
        /*0030*/ 	.string	"Cuda compilation tools, release 13.0, V13.0.88"
        /*0030*/ 	.string	"Build cuda_13.0.r13.0/compiler.36424714_0"
        /*0030*/ 	.string	"-arch sm_100 -m 64 "



//--------------------- .note.nv.cuinfo           --------------------------
	.section	.note.nv.cuinfo,"",@"SHT_NOTE"
	.sectionflags	@"SHF_NOTE_NV_CUINFO"
        /*0018*/ 	.short	0x0002
        /*001a*/ 	.short	0x0064
        /*001c*/ 	.short	0x0082
	.zero		2


//--------------------- .nv.info                  --------------------------
	.section	.nv.info,"",@"SHT_CUDA_INFO"
	.align	4


	//----- nvinfo : EIATTR_REGCOUNT
	.align		4
        /*0000*/ 	.byte	0x04, 0x2f
        /*0002*/ 	.short	(.L_45 - .L_44)
	.align		4
.L_44:
        /*0004*/ 	.word	index@(_ZN3cub18CUB_300001_SM_10006detail11EmptyKernelIvEEvv)
        /*0008*/ 	.word	0x00000004


	//----- nvinfo : EIATTR_FRAME_SIZE
	.align		4
.L_45:
        /*000c*/ 	.byte	0x04, 0x11
        /*000e*/ 	.short	(.L_47 - .L_46)
	.align		4
.L_46:
        /*0010*/ 	.word	index@(_ZN3cub18CUB_300001_SM_10006detail11EmptyKernelIvEEvv)
        /*0014*/ 	.word	0x00000000


	//----- nvinfo : EIATTR_MIN_STACK_SIZE
	.align		4
.L_47:
        /*0018*/ 	.byte	0x04, 0x12
        /*001a*/ 	.short	(.L_49 - .L_48)
	.align		4
.L_48:
        /*001c*/ 	.word	index@(_ZN3cub18CUB_300001_SM_10006detail11EmptyKernelIvEEvv)
        /*0020*/ 	.word	0x00000000
.L_49:


//--------------------- .nv.compat                --------------------------
	.section	.nv.compat,"",@"SHT_CUDA_COMPAT_INFO"
	.align	4
        /*0000*/ 	.byte	0x02, 0x09, 0x00, 0x00, 0x02, 0x02, 0x01, 0x00, 0x02, 0x05, 0x05, 0x00, 0x03, 0x07, 0x01, 0x01
        /*0010*/ 	.byte	0x02, 0x03, 0x00, 0x00, 0x02, 0x06, 0x01, 0x00, 0x04, 0x0b, 0x08, 0x00, 0x09, 0x00, 0x00, 0x00
        /*0020*/ 	.byte	0x00, 0x00, 0x00, 0x00


//--------------------- .nv.info._ZN3cub18CUB_300001_SM_10006detail11EmptyKernelIvEEvv --------------------------
	.section	.nv.info._ZN3cub18CUB_300001_SM_10006detail11EmptyKernelIvEEvv,"",@"SHT_CUDA_INFO"
	.sectionflags	@""
	.align	4


	//----- nvinfo : EIATTR_CUDA_API_VERSION
	.align		4
        /*0000*/ 	.byte	0x04, 0x37
        /*0002*/ 	.short	(.L_51 - .L_50)
.L_50:
        /*0004*/ 	.word	0x00000082


	//----- nvinfo : EIATTR_SPARSE_MMA_MASK
	.align		4
.L_51:
        /*0008*/ 	.byte	0x03, 0x50
        /*000a*/ 	.short	0x0000


	//----- nvinfo : EIATTR_MAXREG_COUNT
	.align		4
        /*000c*/ 	.byte	0x03, 0x1b
        /*000e*/ 	.short	0x00ff


	//----- nvinfo : EIATTR_MERCURY_ISA_VERSION
	.align		4
        /*0010*/ 	.byte	0x03, 0x5f
        /*0012*/ 	.short	0x0101


	//----- nvinfo : EIATTR_VRC_CTA_INIT_COUNT
	.align		4
        /*0014*/ 	.byte	0x02, 0x4a
	.zero		1
	.zero		1


	//----- nvinfo : EIATTR_EXIT_INSTR_OFFSETS
	.align		4
        /*0018*/ 	.byte	0x04, 0x1c
        /*001a*/ 	.short	(.L_53 - .L_52)


	//   ....[0]....
.L_52:
        /*001c*/ 	.word	0x00000010


	//----- nvinfo : EIATTR_SW_WAR
	.align		4
.L_53:
        /*0020*/ 	.byte	0x04, 0x36
        /*0022*/ 	.short	(.L_55 - .L_54)
.L_54:
        /*0024*/ 	.word	0x00000008
.L_55:


//--------------------- .nv.callgraph             --------------------------
	.section	.nv.callgraph,"",@"SHT_CUDA_CALLGRAPH"
	.align	4
	.sectionentsize	8
	.align		4
        /*0000*/ 	.word	0x00000000
	.align		4
        /*0004*/ 	.word	0xffffffff
	.align		4
        /*0008*/ 	.word	0x00000000
	.align		4
        /*000c*/ 	.word	0xfffffffe
	.align		4
        /*0010*/ 	.word	0x00000000
	.align		4
        /*0014*/ 	.word	0xfffffffd
	.align		4
        /*0018*/ 	.word	0x00000000
	.align		4
        /*001c*/ 	.word	0xfffffffc


//--------------------- .nv.constant4             --------------------------
	.section	.nv.constant4,"a",@progbits
	.align	8
	.align		8
.nv.constant4:
        /*0000*/ 	.dword	empty_sentinel
	.align		8
        /*0008*/ 	.dword	_ZN41_INTERNAL_777a42a3_4_k_cu_a78817e4_1926234cuda3std3__45__cpo5beginE
	.align		8
        /*0010*/ 	.dword	_ZN41_INTERNAL_777a42a3_4_k_cu_a78817e4_1926234cuda3std3__45__cpo3endE
	.align		8
        /*0018*/ 	.dword	_ZN41_INTERNAL_777a42a3_4_k_cu_a78817e4_1926234cuda3std3__45__cpo6cbeginE
	.align		8
        /*0020*/ 	.dword	_ZN41_INTERNAL_777a42a3_4_k_cu_a78817e4_1926234cuda3std3__45__cpo4cendE
	.align		8
        /*0028*/ 	.dword	_ZN41_INTERNAL_777a42a3_4_k_cu_a78817e4_1926234cuda3std3__45__cpo6rbeginE
	.align		8
        /*0030*/ 	.dword	_ZN41_INTERNAL_777a42a3_4_k_cu_a78817e4_1926234cuda3std3__45__cpo4rendE
	.align		8
        /*0038*/ 	.dword	_ZN41_INTERNAL_777a42a3_4_k_cu_a78817e4_1926234cuda3std3__45__cpo7crbeginE
	.align		8
        /*0040*/ 	.dword	_ZN41_INTERNAL_777a42a3_4_k_cu_a78817e4_1926234cuda3std3__45__cpo5crendE
	.align		8
        /*0048*/ 	.dword	_ZN41_INTERNAL_777a42a3_4_k_cu_a78817e4_1926234cuda3std3__443_GLOBAL__N__777a42a3_4_k_cu_a78817e4_1926236ignoreE
	.align		8
        /*0050*/ 	.dword	_ZN41_INTERNAL_777a42a3_4_k_cu_a78817e4_1926234cuda3std3__419piecewise_constructE
	.align		8
        /*0058*/ 	.dword	_ZN41_INTERNAL_777a42a3_4_k_cu_a78817e4_1926234cuda3std3__48in_placeE
	.align		8
        /*0060*/ 	.dword	_ZN41_INTERNAL_777a42a3_4_k_cu_a78817e4_1926234cuda3std3__420unreachable_sentinelE
	.align		8
        /*0068*/ 	.dword	_ZN41_INTERNAL_777a42a3_4_k_cu_a78817e4_1926234cuda3std3__47nulloptE
	.align		8
        /*0070*/ 	.dword	_ZN41_INTERNAL_777a42a3_4_k_cu_a78817e4_1926234cuda3std3__48unexpectE
	.align		8
        /*0078*/ 	.dword	_ZN41_INTERNAL_777a42a3_4_k_cu_a78817e4_1926234cuda3std6ranges3__45__cpo4swapE
	.align		8
        /*0080*/ 	.dword	_ZN41_INTERNAL_777a42a3_4_k_cu_a78817e4_1926234cuda3std6ranges3__45__cpo9iter_moveE
	.align		8
        /*0088*/ 	.dword	_ZN41_INTERNAL_777a42a3_4_k_cu_a78817e4_1926234cuda3std6ranges3__45__cpo5beginE
	.align		8
        /*0090*/ 	.dword	_ZN41_INTERNAL_777a42a3_4_k_cu_a78817e4_1926234cuda3std6ranges3__45__cpo3endE
	.align		8
        /*0098*/ 	.dword	_ZN41_INTERNAL_777a42a3_4_k_cu_a78817e4_1926234cuda3std6ranges3__45__cpo6cbeginE
	.align		8
        /*00a0*/ 	.dword	_ZN41_INTERNAL_777a42a3_4_k_cu_a78817e4_1926234cuda3std6ranges3__45__cpo4cendE
	.align		8
        /*00a8*/ 	.dword	_ZN41_INTERNAL_777a42a3_4_k_cu_a78817e4_1926234cuda3std6ranges3__45__cpo7advanceE
	.align		8
        /*00b0*/ 	.dword	_ZN41_INTERNAL_777a42a3_4_k_cu_a78817e4_1926234cuda3std6ranges3__45__cpo9iter_swapE
	.align		8
        /*00b8*/ 	.dword	_ZN41_INTERNAL_777a42a3_4_k_cu_a78817e4_1926234cuda3std6ranges3__45__cpo4nextE
	.align		8
        /*00c0*/ 	.dword	_ZN41_INTERNAL_777a42a3_4_k_cu_a78817e4_1926234cuda3std6ranges3__45__cpo4prevE
	.align		8
        /*00c8*/ 	.dword	_ZN41_INTERNAL_777a42a3_4_k_cu_a78817e4_1926234cuda3std6ranges3__45__cpo4dataE
	.align		8
        /*00d0*/ 	.dword	_ZN41_INTERNAL_777a42a3_4_k_cu_a78817e4_1926234cuda3std6ranges3__45__cpo5cdataE
	.align		8
        /*00d8*/ 	.dword	_ZN41_INTERNAL_777a42a3_4_k_cu_a78817e4_1926234cuda3std6ranges3__45__cpo4sizeE
	.align		8
        /*00e0*/ 	.dword	_ZN41_INTERNAL_777a42a3_4_k_cu_a78817e4_1926234cuda3std6ranges3__45__cpo5ssizeE
	.align		8
        /*00e8*/ 	.dword	_ZN41_INTERNAL_777a42a3_4_k_cu_a78817e4_1926234cuda3std6ranges3__45__cpo8distanceE
	.align		8
        /*00f0*/ 	.dword	_ZN41_INTERNAL_777a42a3_4_k_cu_a78817e4_1926236thrust24THRUST_300001_SM_1000_NS8cuda_cub3parE
	.align		8
        /*00f8*/ 	.dword	_ZN41_INTERNAL_777a42a3_4_k_cu_a78817e4_1926236thrust24THRUST_300001_SM_1000_NS8cuda_cub10par_nosyncE
	.align		8
        /*0100*/ 	.dword	_ZN41_INTERNAL_777a42a3_4_k_cu_a78817e4_1926236thrust24THRUST_300001_SM_1000_NS6system6detail10sequential3seqE
	.align		8
        /*0108*/ 	.dword	_ZN41_INTERNAL_777a42a3_4_k_cu_a78817e4_1926236thrust24THRUST_300001_SM_1000_NS12placeholders2_1E
	.align		8
        /*0110*/ 	.dword	_ZN41_INTERNAL_777a42a3_4_k_cu_a78817e4_1926236thrust24THRUST_300001_SM_1000_NS12placeholders2_2E
	.align		8
        /*0118*/ 	.dword	_ZN41_INTERNAL_777a42a3_4_k_cu_a78817e4_1926236thrust24THRUST_300001_SM_1000_NS12placeholders2_3E
	.align		8
        /*0120*/ 	.dword	_ZN41_INTERNAL_777a42a3_4_k_cu_a78817e4_1926236thrust24THRUST_300001_SM_1000_NS12placeholders2_4E
	.align		8
        /*0128*/ 	.dword	_ZN41_INTERNAL_777a42a3_4_k_cu_a78817e4_1926236thrust24THRUST_300001_SM_1000_NS12placeholders2_5E
	.align		8
        /*0130*/ 	.dword	_ZN41_INTERNAL_777a42a3_4_k_cu_a78817e4_1926236thrust24THRUST_300001_SM_1000_NS12placeholders2_6E
	.align		8
        /*0138*/ 	.dword	_ZN41_INTERNAL_777a42a3_4_k_cu_a78817e4_1926236thrust24THRUST_300001_SM_1000_NS12placeholders2_7E
	.align		8
        /*0140*/ 	.dword	_ZN41_INTERNAL_777a42a3_4_k_cu_a78817e4_1926236thrust24THRUST_300001_SM_1000_NS12placeholders2_8E
	.align		8
        /*0148*/ 	.dword	_ZN41_INTERNAL_777a42a3_4_k_cu_a78817e4_1926236thrust24THRUST_300001_SM_1000_NS12placeholders2_9E
	.align		8
        /*0150*/ 	.dword	_ZN41_INTERNAL_777a42a3_4_k_cu_a78817e4_1926236thrust24THRUST_300001_SM_1000_NS12placeholders3_10E
	.align		8
        /*0158*/ 	.dword	_ZN41_INTERNAL_777a42a3_4_k_cu_a78817e4_1926236thrust24THRUST_300001_SM_1000_NS3seqE


//--------------------- .text._ZN3cub18CUB_300001_SM_10006detail11EmptyKernelIvEEvv --------------------------
	.section	.text._ZN3cub18CUB_300001_SM_10006detail11EmptyKernelIvEEvv,"ax",@progbits
	.align	128
        .global         _ZN3cub18CUB_300001_SM_10006detail11EmptyKernelIvEEvv
        .type           _ZN3cub18CUB_300001_SM_10006detail11EmptyKernelIvEEvv,@function
        .size           _ZN3cub18CUB_300001_SM_10006detail11EmptyKernelIvEEvv,(.L_x_1 - _ZN3cub18CUB_300001_SM_10006detail11EmptyKernelIvEEvv)
        .other          _ZN3cub18CUB_300001_SM_10006detail11EmptyKernelIvEEvv,@"STO_CUDA_ENTRY STV_DEFAULT"
_ZN3cub18CUB_300001_SM_10006detail11EmptyKernelIvEEvv:
.text._ZN3cub18CUB_300001_SM_10006detail11EmptyKernelIvEEvv:
[----:B------:R-:W-:Y:S01]  /*0000*/  LDC R1, c[0x0][0x37c] ;  /* 0x0000df00ff017b82 */ /* 0x000fe20000000800 */
[----:B------:R-:W-:Y:S05]  /*0010*/  EXIT ;  /* 0x000000000000794d */ /* 0x000fea0003800000 */
.L_x_0:
[----:B------:R-:W-:-:S00]  /*0020*/  BRA `(.L_x_0) ;  /* 0xfffffffc00fc7947 */ /* 0x000fc0000383ffff */
[----:B------:R-:W-:-:S00]  /*0030*/  NOP ;  /* 0x0000000000007918 */ /* 0x000fc00000000000 */
        /* <DEDUP_REMOVED lines=12> */
.L_x_1:


//--------------------- .nv.global.init           --------------------------
	.section	.nv.global.init,"aw",@progbits
	.align	4
.nv.global.init:
	.type		empty_sentinel,@object
	.size		empty_sentinel,(.L_0 - empty_sentinel)
empty_sentinel:
        /*0000*/ 	.byte	0xff, 0xff, 0xff, 0xff
.L_0:


//--------------------- .nv.shared.reserved.0     --------------------------
	.section	.nv.shared.reserved.0,"aw",@nobits
	.weak		__nv_reservedSMEM_offset_0_alias
	.size		__nv_reservedSMEM_offset_0_alias, 0, 64
	.other		__nv_reservedSMEM_offset_0_alias,@"STO_CUDA_RESERVED_SHARED STV_DEFAULT"
__nv_reservedSMEM_offset_0_alias:
	.zero		0
	.zero		64


//--------------------- .nv.global                --------------------------
	.section	.nv.global,"aw",@nobits
.nv.global:
	.type		_ZN41_INTERNAL_777a42a3_4_k_cu_a78817e4_1926236thrust24THRUST_300001_SM_1000_NS3seqE,@object
	.size		_ZN41_INTERNAL_777a42a3_4_k_cu_a78817e4_1926236thrust24THRUST_300001_SM_1000_NS3seqE,(_ZN41_INTERNAL_777a42a3_4_k_cu_a78817e4_1926234cuda3std3__48in_placeE - _ZN41_INTERNAL_777a42a3_4_k_cu_a78817e4_1926236thrust24THRUST_300001_SM_1000_NS3seqE)
_ZN41_INTERNAL_777a42a3_4_k_cu_a78817e4_1926236thrust24THRUST_300001_SM_1000_NS3seqE:
	.zero		1
	.type		_ZN41_INTERNAL_777a42a3_4_k_cu_a78817e4_1926234cuda3std3__48in_placeE,@object
	.size		_ZN41_INTERNAL_777a42a3_4_k_cu_a78817e4_1926234cuda3std3__48in_placeE,(_ZN41_INTERNAL_777a42a3_4_k_cu_a78817e4_1926234cuda3std6ranges3__45__cpo4sizeE - _ZN41_INTERNAL_777a42a3_4_k_cu_a78817e4_1926234cuda3std3__48in_placeE)
_ZN41_INTERNAL_777a42a3_4_k_cu_a78817e4_1926234cuda3std3__48in_placeE:
	.zero		1
	.type		_ZN41_INTERNAL_777a42a3_4_k_cu_a78817e4_1926234cuda3std6ranges3__45__cpo4sizeE,@object
	.size		_ZN41_INTERNAL_777a42a3_4_k_cu_a78817e4_1926234cuda3std6ranges3__45__cpo4sizeE,(_ZN41_INTERNAL_777a42a3_4_k_cu_a78817e4_1926236thrust24THRUST_300001_SM_1000_NS12placeholders2_3E - _ZN41_INTERNAL_777a42a3_4_k_cu_a78817e4_1926234cuda3std6ranges3__45__cpo4sizeE)
_ZN41_INTERNAL_777a42a3_4_k_cu_a78817e4_1926234cuda3std6ranges3__45__cpo4sizeE:
	.zero		1
	.type		_ZN41_INTERNAL_777a42a3_4_k_cu_a78817e4_1926236thrust24THRUST_300001_SM_1000_NS12placeholders2_3E,@object
	.size		_ZN41_INTERNAL_777a42a3_4_k_cu_a78817e4_1926236thrust24THRUST_300001_SM_1000_NS12placeholders2_3E,(_ZN41_INTERNAL_777a42a3_4_k_cu_a78817e4_1926234cuda3std3__45__cpo6cbeginE - _ZN41_INTERNAL_777a42a3_4_k_cu_a78817e4_1926236thrust24THRUST_300001_SM_1000_NS12placeholders2_3E)
_ZN41_INTERNAL_777a42a3_4_k_cu_a78817e4_1926236thrust24THRUST_300001_SM_1000_NS12placeholders2_3E:
	.zero		1
	.type		_ZN41_INTERNAL_777a42a3_4_k_cu_a78817e4_1926234cuda3std3__45__cpo6cbeginE,@object
	.size		_ZN41_INTERNAL_777a42a3_4_k_cu_a78817e4_1926234cuda3std3__45__cpo6cbeginE,(_ZN41_INTERNAL_777a42a3_4_k_cu_a78817e4_1926234cuda3std6ranges3__45__cpo6cbeginE - _ZN41_INTERNAL_777a42a3_4_k_cu_a78817e4_1926234cuda3std3__45__cpo6cbeginE)
_ZN41_INTERNAL_777a42a3_4_k_cu_a78817e4_1926234cuda3std3__45__cpo6cbeginE:
	.zero		1
	.type		_ZN41_INTERNAL_777a42a3_4_k_cu_a78817e4_1926234cuda3std6ranges3__45__cpo6cbeginE,@object
	.size		_ZN41_INTERNAL_777a42a3_4_k_cu_a78817e4_1926234cuda3std6ranges3__45__cpo6cbeginE,(_ZN41_INTERNAL_777a42a3_4_k_cu_a78817e4_1926236thrust24THRUST_300001_SM_1000_NS12placeholders2_7E - _ZN41_INTERNAL_777a42a3_4_k_cu_a78817e4_1926234cuda3std6ranges3__45__cpo6cbeginE)
_ZN41_INTERNAL_777a42a3_4_k_cu_a78817e4_1926234cuda3std6ranges3__45__cpo6cbeginE:
	.zero		1
	.type		_ZN41_INTERNAL_777a42a3_4_k_cu_a78817e4_1926236thrust24THRUST_300001_SM_1000_NS12placeholders2_7E,@object
	.size		_ZN41_INTERNAL_777a42a3_4_k_cu_a78817e4_1926236thrust24THRUST_300001_SM_1000_NS12placeholders2_7E,(_ZN41_INTERNAL_777a42a3_4_k_cu_a78817e4_1926234cuda3std3__45__cpo7crbeginE - _ZN41_INTERNAL_777a42a3_4_k_cu_a78817e4_1926236thrust24THRUST_300001_SM_1000_NS12placeholders2_7E)
_ZN41_INTERNAL_777a42a3_4_k_cu_a78817e4_1926236thrust24THRUST_300001_SM_1000_NS12placeholders2_7E:
	.zero		1
	.type		_ZN41_INTERNAL_777a42a3_4_k_cu_a78817e4_1926234cuda3std3__45__cpo7crbeginE,@object
	.size		_ZN41_INTERNAL_777a42a3_4_k_cu_a78817e4_1926234cuda3std3__45__cpo7crbeginE,(_ZN41_INTERNAL_777a42a3_4_k_cu_a78817e4_1926234cuda3std6ranges3__45__cpo4nextE - _ZN41_INTERNAL_777a42a3_4_k_cu_a78817e4_1926234cuda3std3__45__cpo7crbeginE)
_ZN41_INTERNAL_777a42a3_4_k_cu_a78817e4_1926234cuda3std3__45__cpo7crbeginE:
	.zero		1
	.type		_ZN41_INTERNAL_777a42a3_4_k_cu_a78817e4_1926234cuda3std6ranges3__45__cpo4nextE,@object
	.size		_ZN41_INTERNAL_777a42a3_4_k_cu_a78817e4_1926234cuda3std6ranges3__45__cpo4nextE,(_ZN41_INTERNAL_777a42a3_4_k_cu_a78817e4_1926234cuda3std6ranges3__45__cpo4swapE - _ZN41_INTERNAL_777a42a3_4_k_cu_a78817e4_1926234cuda3std6ranges3__45__cpo4nextE)
_ZN41_INTERNAL_777a42a3_4_k_cu_a78817e4_1926234cuda3std6ranges3__45__cpo4nextE:
	.zero		1
	.type		_ZN41_INTERNAL_777a42a3_4_k_cu_a78817e4_1926234cuda3std6ranges3__45__cpo4swapE,@object
	.size		_ZN41_INTERNAL_777a42a3_4_k_cu_a78817e4_1926234cuda3std6ranges3__45__cpo4swapE,(_ZN41_INTERNAL_777a42a3_4_k_cu_a78817e4_1926236thrust24THRUST_300001_SM_1000_NS8cuda_cub10par_nosyncE - _ZN41_INTERNAL_777a42a3_4_k_cu_a78817e4_1926234cuda3std6ranges3__45__cpo4swapE)
_ZN41_INTERNAL_777a42a3_4_k_cu_a78817e4_1926234cuda3std6ranges3__45__cpo4swapE:
	.zero		1
	.type		_ZN41_INTERNAL_777a42a3_4_k_cu_a78817e4_1926236thrust24THRUST_300001_SM_1000_NS8cuda_cub10par_nosyncE,@object
	.size		_ZN41_INTERNAL_777a42a3_4_k_cu_a78817e4_1926236thrust24THRUST_300001_SM_1000_NS8cuda_cub10par_nosyncE,(_ZN41_INTERNAL_777a42a3_4_k_cu_a78817e4_1926236thrust24THRUST_300001_SM_1000_NS12placeholders2_9E - _ZN41_INTERNAL_777a42a3_4_k_cu_a78817e4_1926236thrust24THRUST_300001_SM_1000_NS8cuda_cub10par_nosyncE)
_ZN41_INTERNAL_777a42a3_4_k_cu_a78817e4_1926236thrust24THRUST_300001_SM_1000_NS8cuda_cub10par_nosyncE:
	.zero		1
	.type		_ZN41_INTERNAL_777a42a3_4_k_cu_a78817e4_1926236thrust24THRUST_300001_SM_1000_NS12placeholders2_9E,@object
	.size		_ZN41_INTERNAL_777a42a3_4_k_cu_a78817e4_1926236thrust24THRUST_300001_SM_1000_NS12placeholders2_9E,(_ZN41_INTERNAL_777a42a3_4_k_cu_a78817e4_1926234cuda3std3__443_GLOBAL__N__777a42a3_4_k_cu_a78817e4_1926236ignoreE - _ZN41_INTERNAL_777a42a3_4_k_cu_a78817e4_1926236thrust24THRUST_300001_SM_1000_NS12placeholders2_9E)
_ZN41_INTERNAL_777a42a3_4_k_cu_a78817e4_1926236thrust24THRUST_300001_SM_1000_NS12placeholders2_9E:
	.zero		1
	.type		_ZN41_INTERNAL_777a42a3_4_k_cu_a78817e4_1926234cuda3std3__443_GLOBAL__N__777a42a3_4_k_cu_a78817e4_1926236ignoreE,@object
	.size		_ZN41_INTERNAL_777a42a3_4_k_cu_a78817e4_1926234cuda3std3__443_GLOBAL__N__777a42a3_4_k_cu_a78817e4_1926236ignoreE,(_ZN41_INTERNAL_777a42a3_4_k_cu_a78817e4_1926234cuda3std6ranges3__45__cpo4dataE - _ZN41_INTERNAL_777a42a3_4_k_cu_a78817e4_1926234cuda3std3__443_GLOBAL__N__777a42a3_4_k_cu_a78817e4_1926236ignoreE)
_ZN41_INTERNAL_777a42a3_4_k_cu_a78817e4_1926234cuda3std3__443_GLOBAL__N__777a42a3_4_k_cu_a78817e4_1926236ignoreE:
	.zero		1
	.type		_ZN41_INTERNAL_777a42a3_4_k_cu_a78817e4_1926234cuda3std6ranges3__45__cpo4dataE,@object
	.size		_ZN41_INTERNAL_777a42a3_4_k_cu_a78817e4_1926234cuda3std6ranges3__45__cpo4dataE,(_ZN41_INTERNAL_777a42a3_4_k_cu_a78817e4_1926236thrust24THRUST_300001_SM_1000_NS12placeholders2_1E - _ZN41_INTERNAL_777a42a3_4_k_cu_a78817e4_1926234cuda3std6ranges3__45__cpo4dataE)
_ZN41_INTERNAL_777a42a3_4_k_cu_a78817e4_1926234cuda3std6ranges3__45__cpo4dataE:
	.zero		1
	.type		_ZN41_INTERNAL_777a42a3_4_k_cu_a78817e4_1926236thrust24THRUST_300001_SM_1000_NS12placeholders2_1E,@object
	.size		_ZN41_INTERNAL_777a42a3_4_k_cu_a78817e4_1926236thrust24THRUST_300001_SM_1000_NS12placeholders2_1E,(_ZN41_INTERNAL_777a42a3_4_k_cu_a78817e4_1926234cuda3std3__45__cpo5beginE - _ZN41_INTERNAL_777a42a3_4_k_cu_a78817e4_1926236thrust24THRUST_300001_SM_1000_NS12placeholders2_1E)
_ZN41_INTERNAL_777a42a3_4_k_cu_a78817e4_1926236thrust24THRUST_300001_SM_1000_NS12placeholders2_1E:
	.zero		1
	.type		_ZN41_INTERNAL_777a42a3_4_k_cu_a78817e4_1926234cuda3std3__45__cpo5beginE,@object
	.size		_ZN41_INTERNAL_777a42a3_4_k_cu_a78817e4_1926234cuda3std3__45__cpo5beginE,(_ZN41_INTERNAL_777a42a3_4_k_cu_a78817e4_1926234cuda3std6ranges3__45__cpo5beginE - _ZN41_INTERNAL_777a42a3_4_k_cu_a78817e4_1926234cuda3std3__45__cpo5beginE)
_ZN41_INTERNAL_777a42a3_4_k_cu_a78817e4_1926234cuda3std3__45__cpo5beginE:
	.zero		1
	.type		_ZN41_INTERNAL_777a42a3_4_k_cu_a78817e4_1926234cuda3std6ranges3__45__cpo5beginE,@object
	.size		_ZN41_INTERNAL_777a42a3_4_k_cu_a78817e4_1926234cuda3std6ranges3__45__cpo5beginE,(_ZN41_INTERNAL_777a42a3_4_k_cu_a78817e4_1926236thrust24THRUST_300001_SM_1000_NS12placeholders2_5E - _ZN41_INTERNAL_777a42a3_4_k_cu_a78817e4_1926234cuda3std6ranges3__45__cpo5beginE)
_ZN41_INTERNAL_777a42a3_4_k_cu_a78817e4_1926234cuda3std6ranges3__45__cpo5beginE:
	.zero		1
	.type		_ZN41_INTERNAL_777a42a3_4_k_cu_a78817e4_1926236thrust24THRUST_300001_SM_1000_NS12placeholders2_5E,@object
	.size		_ZN41_INTERNAL_777a42a3_4_k_cu_a78817e4_1926236thrust24THRUST_300001_SM_1000_NS12placeholders2_5E,(_ZN41_INTERNAL_777a42a3_4_k_cu_a78817e4_1926234cuda3std3__45__cpo6rbeginE - _ZN41_INTERNAL_777a42a3_4_k_cu_a78817e4_1926236thrust24THRUST_300001_SM_1000_NS12placeholders2_5E)
_ZN41_INTERNAL_777a42a3_4_k_cu_a78817e4_1926236thrust24THRUST_300001_SM_1000_NS12placeholders2_5E:
	.zero		1
	.type		_ZN41_INTERNAL_777a42a3_4_k_cu_a78817e4_1926234cuda3std3__45__cpo6rbeginE,@object
	.size		_ZN41_INTERNAL_777a42a3_4_k_cu_a78817e4_1926234cuda3std3__45__cpo6rbeginE,(_ZN41_INTERNAL_777a42a3_4_k_cu_a78817e4_1926234cuda3std6ranges3__45__cpo7advanceE - _ZN41_INTERNAL_777a42a3_4_k_cu_a78817e4_1926234cuda3std3__45__cpo6rbeginE)
_ZN41_INTERNAL_777a42a3_4_k_cu_a78817e4_1926234cuda3std3__45__cpo6rbeginE:
	.zero		1
	.type		_ZN41_INTERNAL_777a42a3_4_k_cu_a78817e4_1926234cuda3std6ranges3__45__cpo7advanceE,@object
	.size		_ZN41_INTERNAL_777a42a3_4_k_cu_a78817e4_1926234cuda3std6ranges3__45__cpo7advanceE,(_ZN41_INTERNAL_777a42a3_4_k_cu_a78817e4_1926234cuda3std3__47nulloptE - _ZN41_INTERNAL_777a42a3_4_k_cu_a78817e4_1926234cuda3std6ranges3__45__cpo7advanceE)
_ZN41_INTERNAL_777a42a3_4_k_cu_a78817e4_1926234cuda3std6ranges3__45__cpo7advanceE:
	.zero		1
	.type		_ZN41_INTERNAL_777a42a3_4_k_cu_a78817e4_1926234cuda3std3__47nulloptE,@object
	.size		_ZN41_INTERNAL_777a42a3_4_k_cu_a78817e4_1926234cuda3std3__47nulloptE,(_ZN41_INTERNAL_777a42a3_4_k_cu_a78817e4_1926234cuda3std6ranges3__45__cpo8distanceE - _ZN41_INTERNAL_777a42a3_4_k_cu_a78817e4_1926234cuda3std3__47nulloptE)
_ZN41_INTERNAL_777a42a3_4_k_cu_a78817e4_1926234cuda3std3__47nulloptE:
	.zero		1
	.type		_ZN41_INTERNAL_777a42a3_4_k_cu_a78817e4_1926234cuda3std6ranges3__45__cpo8distanceE,@object
	.size		_ZN41_INTERNAL_777a42a3_4_k_cu_a78817e4_1926234cuda3std6ranges3__45__cpo8distanceE,(_ZN41_INTERNAL_777a42a3_4_k_cu_a78817e4_1926236thrust24THRUST_300001_SM_1000_NS12placeholders3_10E - _ZN41_INTERNAL_777a42a3_4_k_cu_a78817e4_1926234cuda3std6ranges3__45__cpo8distanceE)
_ZN41_INTERNAL_777a42a3_4_k_cu_a78817e4_1926234cuda3std6ranges3__45__cpo8distanceE:
	.zero		1
	.type		_ZN41_INTERNAL_777a42a3_4_k_cu_a78817e4_1926236thrust24THRUST_300001_SM_1000_NS12placeholders3_10E,@object
	.size		_ZN41_INTERNAL_777a42a3_4_k_cu_a78817e4_1926236thrust24THRUST_300001_SM_1000_NS12placeholders3_10E,(_ZN41_INTERNAL_777a42a3_4_k_cu_a78817e4_1926234cuda3std3__419piecewise_constructE - _ZN41_INTERNAL_777a42a3_4_k_cu_a78817e4_1926236thrust24THRUST_300001_SM_1000_NS12placeholders3_10E)
_ZN41_INTERNAL_777a42a3_4_k_cu_a78817e4_1926236thrust24THRUST_300001_SM_1000_NS12placeholders3_10E:
	.zero		1
	.type		_ZN41_INTERNAL_777a42a3_4_k_cu_a78817e4_1926234cuda3std3__419piecewise_constructE,@object
	.size		_ZN41_INTERNAL_777a42a3_4_k_cu_a78817e4_1926234cuda3std3__419piecewise_constructE,(_ZN41_INTERNAL_777a42a3_4_k_cu_a78817e4_1926234cuda3std6ranges3__45__cpo5cdataE - _ZN41_INTERNAL_777a42a3_4_k_cu_a78817e4_1926234cuda3std3__419piecewise_constructE)
_ZN41_INTERNAL_777a42a3_4_k_cu_a78817e4_1926234cuda3std3__419piecewise_constructE:
	.zero		1
	.type		_ZN41_INTERNAL_777a42a3_4_k_cu_a78817e4_1926234cuda3std6ranges3__45__cpo5cdataE,@object
	.size		_ZN41_INTERNAL_777a42a3_4_k_cu_a78817e4_1926234cuda3std6ranges3__45__cpo5cdataE,(_ZN41_INTERNAL_777a42a3_4_k_cu_a78817e4_1926236thrust24THRUST_300001_SM_1000_NS12placeholders2_2E - _ZN41_INTERNAL_777a42a3_4_k_cu_a78817e4_1926234cuda3std6ranges3__45__cpo5cdataE)
_ZN41_INTERNAL_777a42a3_4_k_cu_a78817e4_1926234cuda3std6ranges3__45__cpo5cdataE:
	.zero		1
	.type		_ZN41_INTERNAL_777a42a3_4_k_cu_a78817e4_1926236thrust24THRUST_300001_SM_1000_NS12placeholders2_2E,@object
	.size		_ZN41_INTERNAL_777a42a3_4_k_cu_a78817e4_1926236thrust24THRUST_300001_SM_1000_NS12placeholders2_2E,(_ZN41_INTERNAL_777a42a3_4_k_cu_a78817e4_1926234cuda3std3__45__cpo3endE - _ZN41_INTERNAL_777a42a3_4_k_cu_a78817e4_1926236thrust24THRUST_300001_SM_1000_NS12placeholders2_2E)
_ZN41_INTERNAL_777a42a3_4_k_cu_a78817e4_1926236thrust24THRUST_300001_SM_1000_NS12placeholders2_2E:
	.zero		1
	.type		_ZN41_INTERNAL_777a42a3_4_k_cu_a78817e4_1926234cuda3std3__45__cpo3endE,@object
	.size		_ZN41_INTERNAL_777a42a3_4_k_cu_a78817e4_1926234cuda3std3__45__cpo3endE,(_ZN41_INTERNAL_777a42a3_4_k_cu_a78817e4_1926234cuda3std6ranges3__45__cpo3endE - _ZN41_INTERNAL_777a42a3_4_k_cu_a78817e4_1926234cuda3std3__45__cpo3endE)
_ZN41_INTERNAL_777a42a3_4_k_cu_a78817e4_1926234cuda3std3__45__cpo3endE:
	.zero		1
	.type		_ZN41_INTERNAL_777a42a3_4_k_cu_a78817e4_1926234cuda3std6ranges3__45__cpo3endE,@object
	.size		_ZN41_INTERNAL_777a42a3_4_k_cu_a78817e4_1926234cuda3std6ranges3__45__cpo3endE,(_ZN41_INTERNAL_777a42a3_4_k_cu_a78817e4_1926236thrust24THRUST_300001_SM_1000_NS12placeholders2_6E - _ZN41_INTERNAL_777a42a3_4_k_cu_a78817e4_1926234cuda3std6ranges3__45__cpo3endE)
_ZN41_INTERNAL_777a42a3_4_k_cu_a78817e4_1926234cuda3std6ranges3__45__cpo3endE:
	.zero		1
	.type		_ZN41_INTERNAL_777a42a3_4_k_cu_a78817e4_1926236thrust24THRUST_300001_SM_1000_NS12placeholders2_6E,@object
	.size		_ZN41_INTERNAL_777a42a3_4_k_cu_a78817e4_1926236thrust24THRUST_300001_SM_1000_NS12placeholders2_6E,(_ZN41_INTERNAL_777a42a3_4_k_cu_a78817e4_1926234cuda3std3__45__cpo4rendE - _ZN41_INTERNAL_777a42a3_4_k_cu_a78817e4_1926236thrust24THRUST_300001_SM_1000_NS12placeholders2_6E)
_ZN41_INTERNAL_777a42a3_4_k_cu_a78817e4_1926236thrust24THRUST_300001_SM_1000_NS12placeholders2_6E:
	.zero		1
	.type		_ZN41_INTERNAL_777a42a3_4_k_cu_a78817e4_1926234cuda3std3__45__cpo4rendE,@object
	.size		_ZN41_INTERNAL_777a42a3_4_k_cu_a78817e4_1926234cuda3std3__45__cpo4rendE,(_ZN41_INTERNAL_777a42a3_4_k_cu_a78817e4_1926234cuda3std6ranges3__45__cpo9iter_swapE - _ZN41_INTERNAL_777a42a3_4_k_cu_a78817e4_1926234cuda3std3__45__cpo4rendE)
_ZN41_INTERNAL_777a42a3_4_k_cu_a78817e4_1926234cuda3std3__45__cpo4rendE:
	.zero		1
	.type		_ZN41_INTERNAL_777a42a3_4_k_cu_a78817e4_1926234cuda3std6ranges3__45__cpo9iter_swapE,@object
	.size		_ZN41_INTERNAL_777a42a3_4_k_cu_a78817e4_1926234cuda3std6ranges3__45__cpo9iter_swapE,(_ZN41_INTERNAL_777a42a3_4_k_cu_a78817e4_1926234cuda3std3__48unexpectE - _ZN41_INTERNAL_777a42a3_4_k_cu_a78817e4_1926234cuda3std6ranges3__45__cpo9iter_swapE)
_ZN41_INTERNAL_777a42a3_4_k_cu_a78817e4_1926234cuda3std6ranges3__45__cpo9iter_swapE:
	.zero		1
	.type		_ZN41_INTERNAL_777a42a3_4_k_cu_a78817e4_1926234cuda3std3__48unexpectE,@object
	.size		_ZN41_INTERNAL_777a42a3_4_k_cu_a78817e4_1926234cuda3std3__48unexpectE,(_ZN41_INTERNAL_777a42a3_4_k_cu_a78817e4_1926236thrust24THRUST_300001_SM_1000_NS8cuda_cub3parE - _ZN41_INTERNAL_777a42a3_4_k_cu_a78817e4_1926234cuda3std3__48unexpectE)
_ZN41_INTERNAL_777a42a3_4_k_cu_a78817e4_1926234cuda3std3__48unexpectE:
	.zero		1
	.type		_ZN41_INTERNAL_777a42a3_4_k_cu_a78817e4_1926236thrust24THRUST_300001_SM_1000_NS8cuda_cub3parE,@object
	.size		_ZN41_INTERNAL_777a42a3_4_k_cu_a78817e4_1926236thrust24THRUST_300001_SM_1000_NS8cuda_cub3parE,(_ZN41_INTERNAL_777a42a3_4_k_cu_a78817e4_1926236thrust24THRUST_300001_SM_1000_NS12placeholders2_4E - _ZN41_INTERNAL_777a42a3_4_k_cu_a78817e4_1926236thrust24THRUST_300001_SM_1000_NS8cuda_cub3parE)
_ZN41_INTERNAL_777a42a3_4_k_cu_a78817e4_1926236thrust24THRUST_300001_SM_1000_NS8cuda_cub3parE:
	.zero		1
	.type		_ZN41_INTERNAL_777a42a3_4_k_cu_a78817e4_1926236thrust24THRUST_300001_SM_1000_NS12placeholders2_4E,@object
	.size		_ZN41_INTERNAL_777a42a3_4_k_cu_a78817e4_1926236thrust24THRUST_300001_SM_1000_NS12placeholders2_4E,(_ZN41_INTERNAL_777a42a3_4_k_cu_a78817e4_1926234cuda3std3__45__cpo4cendE - _ZN41_INTERNAL_777a42a3_4_k_cu_a78817e4_1926236thrust24THRUST_300001_SM_1000_NS12placeholders2_4E)
_ZN41_INTERNAL_777a42a3_4_k_cu_a78817e4_1926236thrust24THRUST_300001_SM_1000_NS12placeholders2_4E:
	.zero		1
	.type		_ZN41_INTERNAL_777a42a3_4_k_cu_a78817e4_1926234cuda3std3__45__cpo4cendE,@object
	.size		_ZN41_INTERNAL_777a42a3_4_k_cu_a78817e4_1926234cuda3std3__45__cpo4cendE,(_ZN41_INTERNAL_777a42a3_4_k_cu_a78817e4_1926234cuda3std6ranges3__45__cpo4cendE - _ZN41_INTERNAL_777a42a3_4_k_cu_a78817e4_1926234cuda3std3__45__cpo4cendE)
_ZN41_INTERNAL_777a42a3_4_k_cu_a78817e4_1926234cuda3std3__45__cpo4cendE:
	.zero		1
	.type		_ZN41_INTERNAL_777a42a3_4_k_cu_a78817e4_1926234cuda3std6ranges3__45__cpo4cendE,@object
	.size		_ZN41_INTERNAL_777a42a3_4_k_cu_a78817e4_1926234cuda3std6ranges3__45__cpo4cendE,(_ZN41_INTERNAL_777a42a3_4_k_cu_a78817e4_1926234cuda3std3__420unreachable_sentinelE - _ZN41_INTERNAL_777a42a3_4_k_cu_a78817e4_1926234cuda3std6ranges3__45__cpo4cendE)
_ZN41_INTERNAL_777a42a3_4_k_cu_a78817e4_1926234cuda3std6ranges3__45__cpo4cendE:
	.zero		1
	.type		_ZN41_INTERNAL_777a42a3_4_k_cu_a78817e4_1926234cuda3std3__420unreachable_sentinelE,@object
	.size		_ZN41_INTERNAL_777a42a3_4_k_cu_a78817e4_1926234cuda3std3__420unreachable_sentinelE,(_ZN41_INTERNAL_777a42a3_4_k_cu_a78817e4_1926234cuda3std6ranges3__45__cpo5ssizeE - _ZN41_INTERNAL_777a42a3_4_k_cu_a78817e4_1926234cuda3std3__420unreachable_sentinelE)
_ZN41_INTERNAL_777a42a3_4_k_cu_a78817e4_1926234cuda3std3__420unreachable_sentinelE:
	.zero		1
	.type		_ZN41_INTERNAL_777a42a3_4_k_cu_a78817e4_1926234cuda3std6ranges3__45__cpo5ssizeE,@object
	.size		_ZN41_INTERNAL_777a42a3_4_k_cu_a78817e4_1926234cuda3std6ranges3__45__cpo5ssizeE,(_ZN41_INTERNAL_777a42a3_4_k_cu_a78817e4_1926236thrust24THRUST_300001_SM_1000_NS12placeholders2_8E - _ZN41_INTERNAL_777a42a3_4_k_cu_a78817e4_1926234cuda3std6ranges3__45__cpo5ssizeE)
_ZN41_INTERNAL_777a42a3_4_k_cu_a78817e4_1926234cuda3std6ranges3__45__cpo5ssizeE:
	.zero		1
	.type		_ZN41_INTERNAL_777a42a3_4_k_cu_a78817e4_1926236thrust24THRUST_300001_SM_1000_NS12placeholders2_8E,@object
	.size		_ZN41_INTERNAL_777a42a3_4_k_cu_a78817e4_1926236thrust24THRUST_300001_SM_1000_NS12placeholders2_8E,(_ZN41_INTERNAL_777a42a3_4_k_cu_a78817e4_1926234cuda3std3__45__cpo5crendE - _ZN41_INTERNAL_777a42a3_4_k_cu_a78817e4_1926236thrust24THRUST_300001_SM_1000_NS12placeholders2_8E)
_ZN41_INTERNAL_777a42a3_4_k_cu_a78817e4_1926236thrust24THRUST_300001_SM_1000_NS12placeholders2_8E:
	.zero		1
	.type		_ZN41_INTERNAL_777a42a3_4_k_cu_a78817e4_1926234cuda3std3__45__cpo5crendE,@object
	.size		_ZN41_INTERNAL_777a42a3_4_k_cu_a78817e4_1926234cuda3std3__45__cpo5crendE,(_ZN41_INTERNAL_777a42a3_4_k_cu_a78817e4_1926234cuda3std6ranges3__45__cpo4prevE - _ZN41_INTERNAL_777a42a3_4_k_cu_a78817e4_1926234cuda3std3__45__cpo5crendE)
_ZN41_INTERNAL_777a42a3_4_k_cu_a78817e4_1926234cuda3std3__45__cpo5crendE:
	.zero		1
	.type		_ZN41_INTERNAL_777a42a3_4_k_cu_a78817e4_1926234cuda3std6ranges3__45__cpo4prevE,@object
	.size		_ZN41_INTERNAL_777a42a3_4_k_cu_a78817e4_1926234cuda3std6ranges3__45__cpo4prevE,(_ZN41_INTERNAL_777a42a3_4_k_cu_a78817e4_1926234cuda3std6ranges3__45__cpo9iter_moveE - _ZN41_INTERNAL_777a42a3_4_k_cu_a78817e4_1926234cuda3std6ranges3__45__cpo4prevE)
_ZN41_INTERNAL_777a42a3_4_k_cu_a78817e4_1926234cuda3std6ranges3__45__cpo4prevE:
	.zero		1
	.type		_ZN41_INTERNAL_777a42a3_4_k_cu_a78817e4_1926234cuda3std6ranges3__45__cpo9iter_moveE,@object
	.size		_ZN41_INTERNAL_777a42a3_4_k_cu_a78817e4_1926234cuda3std6ranges3__45__cpo9iter_moveE,(_ZN41_INTERNAL_777a42a3_4_k_cu_a78817e4_1926236thrust24THRUST_300001_SM_1000_NS6system6detail10sequential3seqE - _ZN41_INTERNAL_777a42a3_4_k_cu_a78817e4_1926234cuda3std6ranges3__45__cpo9iter_moveE)
_ZN41_INTERNAL_777a42a3_4_k_cu_a78817e4_1926234cuda3std6ranges3__45__cpo9iter_moveE:
	.zero		1
	.type		_ZN41_INTERNAL_777a42a3_4_k_cu_a78817e4_1926236thrust24THRUST_300001_SM_1000_NS6system6detail10sequential3seqE,@object
	.size		_ZN41_INTERNAL_777a42a3_4_k_cu_a78817e4_1926236thrust24THRUST_300001_SM_1000_NS6system6detail10sequential3seqE,(.L_32 - _ZN41_INTERNAL_777a42a3_4_k_cu_a78817e4_1926236thrust24THRUST_300001_SM_1000_NS6system6detail10sequential3seqE)
_ZN41_INTERNAL_777a42a3_4_k_cu_a78817e4_1926236thrust24THRUST_300001_SM_1000_NS6system6detail10sequential3seqE:
	.zero		1
.L_32:


//--------------------- .nv.constant0._ZN3cub18CUB_300001_SM_10006detail11EmptyKernelIvEEvv --------------------------
	.section	.nv.constant0._ZN3cub18CUB_300001_SM_10006detail11EmptyKernelIvEEvv,"a",@progbits
	.sectionflags	@""
	.align	4
.nv.constant0._ZN3cub18CUB_300001_SM_10006detail11EmptyKernelIvEEvv:
	.zero		896


//--------------------- SYMBOLS --------------------------

	.type		.nv.reservedSmem.offset0,@object
	.size		.nv.reservedSmem.offset0,0x4
